//
// Generated by NVIDIA NVVM Compiler
//
// Compiler Build ID: CL-36424714
// Cuda compilation tools, release 13.0, V13.0.88
// Based on NVVM 20.0.0
//

.version 9.0
.target sm_100
.address_size 64

	// .globl	_Z10zCalculatePKdS0_S0_PdPKji
.global .align 4 .b8 precalc_xorwow_matrix[102400];
.global .align 4 .b8 precalc_xorwow_offset_matrix[102400];
.global .align 4 .b8 mrg32k3aM1[2304];
.global .align 4 .b8 mrg32k3aM2[2304];
.global .align 4 .b8 mrg32k3aM1SubSeq[2016];
.global .align 4 .b8 mrg32k3aM2SubSeq[2016];
.global .align 4 .b8 mrg32k3aM1Seq[2304];
.global .align 4 .b8 mrg32k3aM2Seq[2304];
.const .align 8 .b8 __cr_lgamma_table[72];

.visible .entry _Z10zCalculatePKdS0_S0_PdPKji(
	.param .u64 .ptr .align 1 _Z10zCalculatePKdS0_S0_PdPKji_param_0,
	.param .u64 .ptr .align 1 _Z10zCalculatePKdS0_S0_PdPKji_param_1,
	.param .u64 .ptr .align 1 _Z10zCalculatePKdS0_S0_PdPKji_param_2,
	.param .u64 .ptr .align 1 _Z10zCalculatePKdS0_S0_PdPKji_param_3,
	.param .u64 .ptr .align 1 _Z10zCalculatePKdS0_S0_PdPKji_param_4,
	.param .u32 _Z10zCalculatePKdS0_S0_PdPKji_param_5
)
{
	.reg .pred 	%p<17>;
	.reg .b32 	%r<60>;
	.reg .b32 	%f<3>;
	.reg .b64 	%rd<32>;
	.reg .b64 	%fd<100>;

	ld.param.u64 	%rd11, [_Z10zCalculatePKdS0_S0_PdPKji_param_0];
	ld.param.u64 	%rd12, [_Z10zCalculatePKdS0_S0_PdPKji_param_1];
	ld.param.u64 	%rd13, [_Z10zCalculatePKdS0_S0_PdPKji_param_2];
	ld.param.u64 	%rd10, [_Z10zCalculatePKdS0_S0_PdPKji_param_3];
	ld.param.u64 	%rd14, [_Z10zCalculatePKdS0_S0_PdPKji_param_4];
	ld.param.u32 	%r11, [_Z10zCalculatePKdS0_S0_PdPKji_param_5];
	cvta.to.global.u64 	%rd15, %rd13;
	cvta.to.global.u64 	%rd1, %rd11;
	cvta.to.global.u64 	%rd2, %rd12;
	cvta.to.global.u64 	%rd16, %rd14;
	mov.u32 	%r12, %ntid.x;
	mov.u32 	%r13, %ctaid.x;
	mov.u32 	%r14, %tid.x;
	mad.lo.s32 	%r15, %r12, %r13, %r14;
	and.b32  	%r1, %r14, 31;
	shr.s32 	%r16, %r15, 31;
	shr.u32 	%r17, %r16, 27;
	add.s32 	%r18, %r15, %r17;
	shr.s32 	%r2, %r18, 5;
	shl.b32 	%r19, %r11, 6;
	add.s32 	%r20, %r19, %r2;
	mul.wide.s32 	%rd17, %r20, 4;
	add.s64 	%rd18, %rd16, %rd17;
	ld.global.nc.u32 	%r21, [%rd18];
	and.b32  	%r3, %r21, 255;
	shl.b32 	%r22, %r21, 3;
	cvt.u64.u32 	%rd19, %r22;
	and.b64  	%rd20, %rd19, 2040;
	add.s64 	%rd21, %rd15, %rd20;
	ld.global.nc.f64 	%fd1, [%rd21];
	add.s64 	%rd3, %rd15, 64;
	add.s64 	%rd4, %rd1, 64;
	mov.f64 	%fd97, 0d0000000000000000;
	mov.u32 	%r58, %r1;
$L__BB0_1:
	mov.u32 	%r4, %r58;
	mul.wide.u32 	%rd22, %r4, 2048;
	add.s64 	%rd30, %rd4, %rd22;
	mov.f64 	%fd98, 0d0000000000000000;
	mov.b32 	%r59, 0;
	mov.u64 	%rd31, %rd3;
$L__BB0_2:
	ld.global.nc.f64 	%fd15, [%rd31+-64];
	ld.global.nc.f64 	%fd16, [%rd30+-64];
	fma.rn.f64 	%fd17, %fd15, %fd16, %fd98;
	ld.global.nc.f64 	%fd18, [%rd31+-56];
	ld.global.nc.f64 	%fd19, [%rd30+-56];
	fma.rn.f64 	%fd20, %fd18, %fd19, %fd17;
	ld.global.nc.f64 	%fd21, [%rd31+-48];
	ld.global.nc.f64 	%fd22, [%rd30+-48];
	fma.rn.f64 	%fd23, %fd21, %fd22, %fd20;
	ld.global.nc.f64 	%fd24, [%rd31+-40];
	ld.global.nc.f64 	%fd25, [%rd30+-40];
	fma.rn.f64 	%fd26, %fd24, %fd25, %fd23;
	ld.global.nc.f64 	%fd27, [%rd31+-32];
	ld.global.nc.f64 	%fd28, [%rd30+-32];
	fma.rn.f64 	%fd29, %fd27, %fd28, %fd26;
	ld.global.nc.f64 	%fd30, [%rd31+-24];
	ld.global.nc.f64 	%fd31, [%rd30+-24];
	fma.rn.f64 	%fd32, %fd30, %fd31, %fd29;
	ld.global.nc.f64 	%fd33, [%rd31+-16];
	ld.global.nc.f64 	%fd34, [%rd30+-16];
	fma.rn.f64 	%fd35, %fd33, %fd34, %fd32;
	ld.global.nc.f64 	%fd36, [%rd31+-8];
	ld.global.nc.f64 	%fd37, [%rd30+-8];
	fma.rn.f64 	%fd38, %fd36, %fd37, %fd35;
	ld.global.nc.f64 	%fd39, [%rd31];
	ld.global.nc.f64 	%fd40, [%rd30];
	fma.rn.f64 	%fd41, %fd39, %fd40, %fd38;
	ld.global.nc.f64 	%fd42, [%rd31+8];
	ld.global.nc.f64 	%fd43, [%rd30+8];
	fma.rn.f64 	%fd44, %fd42, %fd43, %fd41;
	ld.global.nc.f64 	%fd45, [%rd31+16];
	ld.global.nc.f64 	%fd46, [%rd30+16];
	fma.rn.f64 	%fd47, %fd45, %fd46, %fd44;
	ld.global.nc.f64 	%fd48, [%rd31+24];
	ld.global.nc.f64 	%fd49, [%rd30+24];
	fma.rn.f64 	%fd50, %fd48, %fd49, %fd47;
	ld.global.nc.f64 	%fd51, [%rd31+32];
	ld.global.nc.f64 	%fd52, [%rd30+32];
	fma.rn.f64 	%fd53, %fd51, %fd52, %fd50;
	ld.global.nc.f64 	%fd54, [%rd31+40];
	ld.global.nc.f64 	%fd55, [%rd30+40];
	fma.rn.f64 	%fd56, %fd54, %fd55, %fd53;
	ld.global.nc.f64 	%fd57, [%rd31+48];
	ld.global.nc.f64 	%fd58, [%rd30+48];
	fma.rn.f64 	%fd59, %fd57, %fd58, %fd56;
	ld.global.nc.f64 	%fd60, [%rd31+56];
	ld.global.nc.f64 	%fd61, [%rd30+56];
	fma.rn.f64 	%fd98, %fd60, %fd61, %fd59;
	add.s32 	%r59, %r59, 16;
	add.s64 	%rd31, %rd31, 128;
	add.s64 	%rd30, %rd30, 128;
	setp.ne.s32 	%p1, %r59, 256;
	@%p1 bra 	$L__BB0_2;
	mul.wide.u32 	%rd23, %r4, 8;
	add.s64 	%rd24, %rd2, %rd23;
	ld.global.nc.f64 	%fd5, [%rd24];
	mul.f64 	%fd6, %fd98, %fd5;
	fma.rn.f64 	%fd62, %fd6, 0d3FF71547652B82FE, 0d4338000000000000;
	{
	.reg .b32 %temp; 
	mov.b64 	{%r7, %temp}, %fd62;
	}
	mov.f64 	%fd63, 0dC338000000000000;
	add.rn.f64 	%fd64, %fd62, %fd63;
	fma.rn.f64 	%fd65, %fd64, 0dBFE62E42FEFA39EF, %fd6;
	fma.rn.f64 	%fd66, %fd64, 0dBC7ABC9E3B39803F, %fd65;
	fma.rn.f64 	%fd67, %fd66, 0d3E5ADE1569CE2BDF, 0d3E928AF3FCA213EA;
	fma.rn.f64 	%fd68, %fd67, %fd66, 0d3EC71DEE62401315;
	fma.rn.f64 	%fd69, %fd68, %fd66, 0d3EFA01997C89EB71;
	fma.rn.f64 	%fd70, %fd69, %fd66, 0d3F2A01A014761F65;
	fma.rn.f64 	%fd71, %fd70, %fd66, 0d3F56C16C1852B7AF;
	fma.rn.f64 	%fd72, %fd71, %fd66, 0d3F81111111122322;
	fma.rn.f64 	%fd73, %fd72, %fd66, 0d3FA55555555502A1;
	fma.rn.f64 	%fd74, %fd73, %fd66, 0d3FC5555555555511;
	fma.rn.f64 	%fd75, %fd74, %fd66, 0d3FE000000000000B;
	fma.rn.f64 	%fd76, %fd75, %fd66, 0d3FF0000000000000;
	fma.rn.f64 	%fd77, %fd76, %fd66, 0d3FF0000000000000;
	{
	.reg .b32 %temp; 
	mov.b64 	{%r8, %temp}, %fd77;
	}
	{
	.reg .b32 %temp; 
	mov.b64 	{%temp, %r9}, %fd77;
	}
	shl.b32 	%r24, %r7, 20;
	add.s32 	%r25, %r24, %r9;
	mov.b64 	%fd99, {%r8, %r25};
	{
	.reg .b32 %temp; 
	mov.b64 	{%temp, %r26}, %fd6;
	}
	mov.b32 	%f2, %r26;
	abs.f32 	%f1, %f2;
	setp.lt.f32 	%p2, %f1, 0f4086232B;
	@%p2 bra 	$L__BB0_6;
	setp.lt.f64 	%p3, %fd6, 0d0000000000000000;
	add.f64 	%fd78, %fd6, 0d7FF0000000000000;
	selp.f64 	%fd99, 0d0000000000000000, %fd78, %p3;
	setp.geu.f32 	%p4, %f1, 0f40874800;
	@%p4 bra 	$L__BB0_6;
	shr.u32 	%r27, %r7, 31;
	add.s32 	%r28, %r7, %r27;
	shr.s32 	%r29, %r28, 1;
	shl.b32 	%r30, %r29, 20;
	add.s32 	%r31, %r9, %r30;
	mov.b64 	%fd79, {%r8, %r31};
	sub.s32 	%r32, %r7, %r29;
	shl.b32 	%r33, %r32, 20;
	add.s32 	%r34, %r33, 1072693248;
	mov.b32 	%r35, 0;
	mov.b64 	%fd80, {%r35, %r34};
	mul.f64 	%fd99, %fd80, %fd79;
$L__BB0_6:
	add.f64 	%fd81, %fd99, 0d3FF0000000000000;
	rcp.rn.f64 	%fd82, %fd81;
	mul.f64 	%fd83, %fd5, %fd82;
	shl.b32 	%r36, %r4, 8;
	or.b32  	%r37, %r36, %r3;
	mul.wide.u32 	%rd25, %r37, 8;
	add.s64 	%rd26, %rd1, %rd25;
	ld.global.nc.f64 	%fd84, [%rd26];
	mul.f64 	%fd85, %fd84, %fd83;
	sub.f64 	%fd86, %fd1, %fd85;
	add.f64 	%fd97, %fd97, %fd86;
	add.s32 	%r58, %r4, 32;
	setp.lt.u32 	%p5, %r4, 4064;
	@%p5 bra 	$L__BB0_1;
	bar.warp.sync 	-1;
	// begin inline asm
	mov.b64 {%r38,%r39}, %fd97;
	// end inline asm
	shfl.sync.bfly.b32	%r41|%p6, %r39, 16, 31, -1;
	shfl.sync.bfly.b32	%r40|%p7, %r38, 16, 31, -1;
	// begin inline asm
	mov.b64 %fd88, {%r40,%r41};
	// end inline asm
	add.f64 	%fd89, %fd97, %fd88;
	// begin inline asm
	mov.b64 {%r42,%r43}, %fd89;
	// end inline asm
	shfl.sync.bfly.b32	%r45|%p8, %r43, 8, 31, -1;
	shfl.sync.bfly.b32	%r44|%p9, %r42, 8, 31, -1;
	// begin inline asm
	mov.b64 %fd90, {%r44,%r45};
	// end inline asm
	add.f64 	%fd91, %fd89, %fd90;
	// begin inline asm
	mov.b64 {%r46,%r47}, %fd91;
	// end inline asm
	shfl.sync.bfly.b32	%r49|%p10, %r47, 4, 31, -1;
	shfl.sync.bfly.b32	%r48|%p11, %r46, 4, 31, -1;
	// begin inline asm
	mov.b64 %fd92, {%r48,%r49};
	// end inline asm
	add.f64 	%fd93, %fd91, %fd92;
	// begin inline asm
	mov.b64 {%r50,%r51}, %fd93;
	// end inline asm
	shfl.sync.bfly.b32	%r53|%p12, %r51, 2, 31, -1;
	shfl.sync.bfly.b32	%r52|%p13, %r50, 2, 31, -1;
	// begin inline asm
	mov.b64 %fd94, {%r52,%r53};
	// end inline asm
	add.f64 	%fd95, %fd93, %fd94;
	// begin inline asm
	mov.b64 {%r54,%r55}, %fd95;
	// end inline asm
	shfl.sync.bfly.b32	%r57|%p14, %r55, 1, 31, -1;
	shfl.sync.bfly.b32	%r56|%p15, %r54, 1, 31, -1;
	// begin inline asm
	mov.b64 %fd96, {%r56,%r57};
	// end inline asm
	add.f64 	%fd12, %fd95, %fd96;
	bar.warp.sync 	-1;
	setp.ne.s32 	%p16, %r1, 0;
	@%p16 bra 	$L__BB0_9;
	cvta.to.global.u64 	%rd27, %rd10;
	mul.wide.s32 	%rd28, %r2, 8;
	add.s64 	%rd29, %rd27, %rd28;
	st.global.f64 	[%rd29], %fd12;
$L__BB0_9:
	ret;

}


// ===== COMPILED SASS (sm_100) =====

	.target	sm_100

	.elftype	@"ET_EXEC"


//--------------------- .note.nv.tkinfo           --------------------------
	.section	.note.nv.tkinfo,"",@"SHT_NOTE"
	.sectionflags	@"SHF_NOTE_NV_TKINFO"
	.tkinfo
        /*0018*/ 	.word	0x00000002
        /*0030*/ 	.string	""
        /*0030*/ 	.string	"ptxas"
        /*0030*/ 	.string	"Cuda compilation tools, release 13.0, V13.0.88"
        /*0030*/ 	.string	"Build cuda_13.0.r13.0/compiler.36424714_0"
        /*0030*/ 	.string	"-arch sm_100 -m 64 "



//--------------------- .note.nv.cuinfo           --------------------------
	.section	.note.nv.cuinfo,"",@"SHT_NOTE"
	.sectionflags	@"SHF_NOTE_NV_CUINFO"
        /*0018*/ 	.short	0x0002
        /*001a*/ 	.short	0x0064
        /*001c*/ 	.short	0x0082
	.zero		2


//--------------------- .nv.info                  --------------------------
	.section	.nv.info,"",@"SHT_CUDA_INFO"
	.align	4


	//----- nvinfo : EIATTR_REGCOUNT
	.align		4
        /*0000*/ 	.byte	0x04, 0x2f
        /*0002*/ 	.short	(.L_10 - .L_9)
	.align		4
.L_9:
        /*0004*/ 	.word	index@(_Z10zCalculatePKdS0_S0_PdPKji)
        /*0008*/ 	.word	0x0000001a


	//----- nvinfo : EIATTR_FRAME_SIZE
	.align		4
.L_10:
        /*000c*/ 	.byte	0x04, 0x11
        /*000e*/ 	.short	(.L_12 - .L_11)
	.align		4
.L_11:
        /*0010*/ 	.word	index@($__internal_0_$__cuda_sm20_dblrcp_rn_slowpath_v3)
        /*0014*/ 	.word	0x00000000


	//----- nvinfo : EIATTR_FRAME_SIZE
	.align		4
.L_12:
        /*0018*/ 	.byte	0x04, 0x11
        /*001a*/ 	.short	(.L_14 - .L_13)
	.align		4
.L_13:
        /*001c*/ 	.word	index@(_Z10zCalculatePKdS0_S0_PdPKji)
        /*0020*/ 	.word	0x00000000


	//----- nvinfo : EIATTR_MIN_STACK_SIZE
	.align		4
.L_14:
        /*0024*/ 	.byte	0x04, 0x12
        /*0026*/ 	.short	(.L_16 - .L_15)
	.align		4
.L_15:
        /*0028*/ 	.word	index@(_Z10zCalculatePKdS0_S0_PdPKji)
        /*002c*/ 	.word	0x00000000
.L_16:


//--------------------- .nv.compat                --------------------------
	.section	.nv.compat,"",@"SHT_CUDA_COMPAT_INFO"
	.align	4
        /*0000*/ 	.byte	0x02, 0x09, 0x00, 0x00, 0x02, 0x02, 0x01, 0x00, 0x02, 0x05, 0x05, 0x00, 0x03, 0x07, 0x01, 0x01
        /*0010*/ 	.byte	0x02, 0x03, 0x00, 0x00, 0x02, 0x06, 0x01, 0x00, 0x04, 0x0b, 0x08, 0x00, 0x01, 0x00, 0x00, 0x00
        /*0020*/ 	.byte	0x00, 0x00, 0x00, 0x00


//--------------------- .nv.info._Z10zCalculatePKdS0_S0_PdPKji --------------------------
	.section	.nv.info._Z10zCalculatePKdS0_S0_PdPKji,"",@"SHT_CUDA_INFO"
	.sectionflags	@""
	.align	4


	//----- nvinfo : EIATTR_CUDA_API_VERSION
	.align		4
        /*0000*/ 	.byte	0x04, 0x37
        /*0002*/ 	.short	(.L_18 - .L_17)
.L_17:
        /*0004*/ 	.word	0x00000082


	//----- nvinfo : EIATTR_KPARAM_INFO
	.align		4
.L_18:
        /*0008*/ 	.byte	0x04, 0x17
        /*000a*/ 	.short	(.L_20 - .L_19)
.L_19:
        /*000c*/ 	.word	0x00000000
        /*0010*/ 	.short	0x0005
        /*0012*/ 	.short	0x0028
        /*0014*/ 	.byte	0x00, 0xf0, 0x11, 0x00


	//----- nvinfo : EIATTR_KPARAM_INFO
	.align		4
.L_20:
        /*0018*/ 	.byte	0x04, 0x17
        /*001a*/ 	.short	(.L_22 - .L_21)
.L_21:
        /*001c*/ 	.word	0x00000000
        /*0020*/ 	.short	0x0004
        /*0022*/ 	.short	0x0020
        /*0024*/ 	.byte	0x00, 0xf5, 0x21, 0x00


	//----- nvinfo : EIATTR_KPARAM_INFO
	.align		4
.L_22:
        /*0028*/ 	.byte	0x04, 0x17
        /*002a*/ 	.short	(.L_24 - .L_23)
.L_23:
        /*002c*/ 	.word	0x00000000
        /*0030*/ 	.short	0x0003
        /*0032*/ 	.short	0x0018
        /*0034*/ 	.byte	0x00, 0xf5, 0x21, 0x00


	//----- nvinfo : EIATTR_KPARAM_INFO
	.align		4
.L_24:
        /*0038*/ 	.byte	0x04, 0x17
        /*003a*/ 	.short	(.L_26 - .L_25)
.L_25:
        /*003c*/ 	.word	0x00000000
        /*0040*/ 	.short	0x0002
        /*0042*/ 	.short	0x0010
        /*0044*/ 	.byte	0x00, 0xf5, 0x21, 0x00


	//----- nvinfo : EIATTR_KPARAM_INFO
	.align		4
.L_26:
        /*0048*/ 	.byte	0x04, 0x17
        /*004a*/ 	.short	(.L_28 - .L_27)
.L_27:
        /*004c*/ 	.word	0x00000000
        /*0050*/ 	.short	0x0001
        /*0052*/ 	.short	0x0008
        /*0054*/ 	.byte	0x00, 0xf5, 0x21, 0x00


	//----- nvinfo : EIATTR_KPARAM_INFO
	.align		4
.L_28:
        /*0058*/ 	.byte	0x04, 0x17
        /*005a*/ 	.short	(.L_30 - .L_29)
.L_29:
        /*005c*/ 	.word	0x00000000
        /*0060*/ 	.short	0x0000
        /*0062*/ 	.short	0x0000
        /*0064*/ 	.byte	0x00, 0xf5, 0x21, 0x00


	//----- nvinfo : EIATTR_SPARSE_MMA_MASK
	.align		4
.L_30:
        /*0068*/ 	.byte	0x03, 0x50
        /*006a*/ 	.short	0x0000


	//----- nvinfo : EIATTR_MAXREG_COUNT
	.align		4
        /*006c*/ 	.byte	0x03, 0x1b
        /*006e*/ 	.short	0x00ff


	//----- nvinfo : EIATTR_MERCURY_ISA_VERSION
	.align		4
        /*0070*/ 	.byte	0x03, 0x5f
        /*0072*/ 	.short	0x0101


	//----- nvinfo : EIATTR_COOP_GROUP_MASK_REGIDS
	.align		4
        /*0074*/ 	.byte	0x04, 0x29
        /*0076*/ 	.short	(.L_32 - .L_31)


	//   ....[0]....
.L_31:
        /*0078*/ 	.word	0xffffffff


	//   ....[1]....
        /*007c*/ 	.word	0xffffffff


	//   ....[2]....
        /*0080*/ 	.word	0xffffffff


	//   ....[3]....
        /*0084*/ 	.word	0xffffffff


	//   ....[4]....
        /*0088*/ 	.word	0xffffffff


	//   ....[5]....
        /*008c*/ 	.word	0xffffffff


	//   ....[6]....
        /*0090*/ 	.word	0xffffffff


	//   ....[7]....
        /*0094*/ 	.word	0xffffffff


	//   ....[8]....
        /*0098*/ 	.word	0xffffffff


	//   ....[9]....
        /*009c*/ 	.word	0xffffffff


	//   ....[10]....
        /*00a0*/ 	.word	0xffffffff


	//   ....[11]....
        /*00a4*/ 	.word	0xffffffff


	//----- nvinfo : EIATTR_COOP_GROUP_INSTR_OFFSETS
	.align		4
.L_32:
        /*00a8*/ 	.byte	0x04, 0x28
        /*00aa*/ 	.short	(.L_34 - .L_33)


	//   ....[0]....
.L_33:
        /*00ac*/ 	.word	0x00000bc0


	//   ....[1]....
        /*00b0*/ 	.word	0x00000be0


	//   ....[2]....
        /*00b4*/ 	.word	0x00000bf0


	//   ....[3]....
        /*00b8*/ 	.word	0x00000c00


	//   ....[4]....
        /*00bc*/ 	.word	0x00000c20


	//   ....[5]....
        /*00c0*/ 	.word	0x00000c30


	//   ....[6]....
        /*00c4*/ 	.word	0x00000c50


	//   ....[7]....
        /*00c8*/ 	.word	0x00000c60


	//   ....[8]....
        /*00cc*/ 	.word	0x00000c80


	//   ....[9]....
        /*00d0*/ 	.word	0x00000c90


	//   ....[10]....
        /*00d4*/ 	.word	0x00000cb0


	//   ....[11]....
        /*00d8*/ 	.word	0x00000cc0


	//----- nvinfo : EIATTR_VRC_CTA_INIT_COUNT
	.align		4
.L_34:
        /*00dc*/ 	.byte	0x02, 0x4a
	.zero		1
	.zero		1


	//----- nvinfo : EIATTR_EXIT_INSTR_OFFSETS
	.align		4
        /*00e0*/ 	.byte	0x04, 0x1c
        /*00e2*/ 	.short	(.L_36 - .L_35)


	//   ....[0]....
.L_35:
        /*00e4*/ 	.word	0x00000cd0


	//   ....[1]....
        /*00e8*/ 	.word	0x00000d20


	//----- nvinfo : EIATTR_CRS_STACK_SIZE
	.align		4
.L_36:
        /*00ec*/ 	.byte	0x04, 0x1e
        /*00ee*/ 	.short	(.L_38 - .L_37)
.L_37:
        /*00f0*/ 	.word	0x00000000


	//----- nvinfo : EIATTR_CBANK_PARAM_SIZE
	.align		4
.L_38:
        /*00f4*/ 	.byte	0x03, 0x19
        /*00f6*/ 	.short	0x002c


	//----- nvinfo : EIATTR_PARAM_CBANK
	.align		4
        /*00f8*/ 	.byte	0x04, 0x0a
        /*00fa*/ 	.short	(.L_40 - .L_39)
	.align		4
.L_39:
        /*00fc*/ 	.word	index@(.nv.constant0._Z10zCalculatePKdS0_S0_PdPKji)
        /*0100*/ 	.short	0x0380
        /*0102*/ 	.short	0x002c


	//----- nvinfo : EIATTR_SW_WAR
	.align		4
.L_40:
        /*0104*/ 	.byte	0x04, 0x36
        /*0106*/ 	.short	(.L_42 - .L_41)
.L_41:
        /*0108*/ 	.word	0x00000008
.L_42:


//--------------------- .nv.callgraph             --------------------------
	.section	.nv.callgraph,"",@"SHT_CUDA_CALLGRAPH"
	.align	4
	.sectionentsize	8
	.align		4
        /*0000*/ 	.word	0x00000000
	.align		4
        /*0004*/ 	.word	0xffffffff
	.align		4
        /*0008*/ 	.word	0x00000000
	.align		4
        /*000c*/ 	.word	0xfffffffe
	.align		4
        /*0010*/ 	.word	0x00000000
	.align		4
        /*0014*/ 	.word	0xfffffffd
	.align		4
        /*0018*/ 	.word	0x00000000
	.align		4
        /*001c*/ 	.word	0xfffffffc


//--------------------- .nv.constant4             --------------------------
	.section	.nv.constant4,"a",@progbits
	.align	8
	.align		8
.nv.constant4:
        /*0000*/ 	.dword	precalc_xorwow_matrix
	.align		8
        /*0008*/ 	.dword	precalc_xorwow_offset_matrix
	.align		8
        /*0010*/ 	.dword	mrg32k3aM1
	.align		8
        /*0018*/ 	.dword	mrg32k3aM2
	.align		8
        /*0020*/ 	.dword	mrg32k3aM1SubSeq
	.align		8
        /*0028*/ 	.dword	mrg32k3aM2SubSeq
	.align		8
        /*0030*/ 	.dword	mrg32k3aM1Seq
	.align		8
        /*0038*/ 	.dword	mrg32k3aM2Seq


//--------------------- .nv.constant3             --------------------------
	.section	.nv.constant3,"a",@progbits
	.align	8
.nv.constant3:
	.type		__cr_lgamma_table,@object
	.size		__cr_lgamma_table,(.L_8 - __cr_lgamma_table)
__cr_lgamma_table:
        /*0000*/ 	.byte	0x00, 0x00, 0x00, 0x00, 0x00, 0x00, 0x00, 0x00, 0x00, 0x00, 0x00, 0x00, 0x00, 0x00, 0x00, 0x00
        /*0010*/ 	.byte	0xef, 0x39, 0xfa, 0xfe, 0x42, 0x2e, 0xe6, 0x3f, 0x02, 0x20, 0x2a, 0xfa, 0x0b, 0xab, 0xfc, 0x3f
        /*0020*/ 	.byte	0xf9, 0x2c, 0x92, 0x7c, 0xa7, 0x6c, 0x09, 0x40, 0xc9, 0x79, 0x44, 0x3c, 0x64, 0x26, 0x13, 0x40
        /*0030*/ 	.byte	0xca, 0x01, 0xcf, 0x3a, 0x27, 0x51, 0x1a, 0x40, 0x30, 0xcc, 0x2d, 0xf3, 0xe1, 0x0c, 0x21, 0x40
        /*0040*/ 	.byte	0x0d, 0xb7, 0xfc, 0x82, 0x8e, 0x35, 0x25, 0x40
.L_8:


//--------------------- .text._Z10zCalculatePKdS0_S0_PdPKji --------------------------
	.section	.text._Z10zCalculatePKdS0_S0_PdPKji,"ax",@progbits
	.align	128
        .global         _Z10zCalculatePKdS0_S0_PdPKji
        .type           _Z10zCalculatePKdS0_S0_PdPKji,@function
        .size           _Z10zCalculatePKdS0_S0_PdPKji,(.L_x_12 - _Z10zCalculatePKdS0_S0_PdPKji)
        .other          _Z10zCalculatePKdS0_S0_PdPKji,@"STO_CUDA_ENTRY STV_DEFAULT"
_Z10zCalculatePKdS0_S0_PdPKji:
.text._Z10zCalculatePKdS0_S0_PdPKji:
[----:B------:R-:W-:Y:S01]  /*0000*/  LDC R1, c[0x0][0x37c] ;  /* 0x0000df00ff017b82 */ /* 0x000fe20000000800 */
[----:B------:R-:W0:Y:S01]  /*0010*/  S2R R0, SR_CTAID.X ;  /* 0x0000000000007919 */ /* 0x000e220000002500 */
[----:B------:R-:W0:Y:S06]  /*0020*/  LDCU UR4, c[0x0][0x360] ;  /* 0x00006c00ff0477ac */ /* 0x000e2c0008000800 */
[----:B------:R-:W1:Y:S01]  /*0030*/  LDC R9, c[0x0][0x3a8] ;  /* 0x0000ea00ff097b82 */ /* 0x000e620000000800 */
[----:B------:R-:W0:Y:S01]  /*0040*/  S2R R7, SR_TID.X ;  /* 0x0000000000077919 */ /* 0x000e220000002100 */
[----:B------:R-:W2:Y:S01]  /*0050*/  LDCU.64 UR8, c[0x0][0x358] ;  /* 0x00006b00ff0877ac */ /* 0x000ea20008000a00 */
[----:B------:R-:W3:Y:S05]  /*0060*/  LDCU.64 UR6, c[0x0][0x390] ;  /* 0x00007200ff0677ac */ /* 0x000eea0008000a00 */
[----:B------:R-:W4:Y:S01]  /*0070*/  LDC.64 R4, c[0x0][0x3a0] ;  /* 0x0000e800ff047b82 */ /* 0x000f220000000a00 */
[----:B0-----:R-:W-:Y:S01]  /*0080*/  IMAD R0, R0, UR4, R7 ;  /* 0x0000000400007c24 */ /* 0x001fe2000f8e0207 */
[----:B------:R-:W0:Y:S04]  /*0090*/  LDCU.64 UR4, c[0x0][0x380] ;  /* 0x00007000ff0477ac */ /* 0x000e280008000a00 */
[----:B------:R-:W-:-:S04]  /*00a0*/  SHF.R.S32.HI R3, RZ, 0x1f, R0 ;  /* 0x0000001fff037819 */ /* 0x000fc80000011400 */
[----:B------:R-:W-:-:S04]  /*00b0*/  LEA.HI R0, R3, R0, RZ, 0x5 ;  /* 0x0000000003007211 */ /* 0x000fc800078f28ff */
[----:B------:R-:W-:-:S05]  /*00c0*/  SHF.R.S32.HI R0, RZ, 0x5, R0 ;  /* 0x00000005ff007819 */ /* 0x000fca0000011400 */
[----:B-1----:R-:W-:-:S04]  /*00d0*/  IMAD R3, R9, 0x40, R0 ;  /* 0x0000004009037824 */ /* 0x002fc800078e0200 */
[----:B----4-:R-:W-:-:S05]  /*00e0*/  IMAD.WIDE R4, R3, 0x4, R4 ;  /* 0x0000000403047825 */ /* 0x010fca00078e0204 */
[----:B--2---:R-:W2:Y:S02]  /*00f0*/  LDG.E.CONSTANT R20, desc[UR8][R4.64] ;  /* 0x0000000804147981 */ /* 0x004ea4000c1e9900 */
[----:B--2---:R-:W-:-:S05]  /*0100*/  IMAD.SHL.U32 R2, R20, 0x8, RZ ;  /* 0x0000000814027824 */ /* 0x004fca00078e00ff */
[----:B------:R-:W-:-:S04]  /*0110*/  LOP3.LUT R2, R2, 0x7f8, RZ, 0xc0, !PT ;  /* 0x000007f802027812 */ /* 0x000fc800078ec0ff */
[----:B---3--:R-:W-:-:S05]  /*0120*/  IADD3 R2, P0, PT, R2, UR6, RZ ;  /* 0x0000000602027c10 */ /* 0x008fca000ff1e0ff */
[----:B------:R-:W-:-:S06]  /*0130*/  IMAD.X R3, RZ, RZ, UR7, P0 ;  /* 0x00000007ff037e24 */ /* 0x000fcc00080e06ff */
[----:B------:R-:W5:Y:S01]  /*0140*/  LDG.E.64.CONSTANT R2, desc[UR8][R2.64] ;  /* 0x0000000802027981 */ /* 0x000f62000c1e9b00 */
[----:B------:R-:W-:Y:S01]  /*0150*/  LOP3.LUT R18, R7, 0x1f, RZ, 0xc0, !PT ;  /* 0x0000001f07127812 */ /* 0x000fe200078ec0ff */
[----:B------:R-:W-:Y:S01]  /*0160*/  BSSY.RECONVERGENT B0, `(.L_x_0) ;  /* 0x00000a5000007945 */ /* 0x000fe20003800200 */
[----:B0-----:R-:W-:Y:S01]  /*0170*/  UIADD3 UR4, UP1, UPT, UR4, 0x40, URZ ;  /* 0x0000004004047890 */ /* 0x001fe2000ff3e0ff */
[----:B------:R-:W-:Y:S01]  /*0180*/  CS2R R4, SRZ ;  /* 0x0000000000047805 */ /* 0x000fe2000001ff00 */
[----:B------:R-:W-:Y:S01]  /*0190*/  UIADD3 UR6, UP0, UPT, UR6, 0x40, URZ ;  /* 0x0000004006067890 */ /* 0x000fe2000ff1e0ff */
[----:B------:R-:W-:Y:S01]  /*01a0*/  IMAD.MOV.U32 R19, RZ, RZ, R18 ;  /* 0x000000ffff137224 */ /* 0x000fe200078e0012 */
[----:B------:R-:W-:Y:S01]  /*01b0*/  LOP3.LUT R20, R20, 0xff, RZ, 0xc0, !PT ;  /* 0x000000ff14147812 */ /* 0x000fe200078ec0ff */
[----:B------:R-:W-:Y:S02]  /*01c0*/  UIADD3.X UR5, UPT, UPT, URZ, UR5, URZ, UP1, !UPT ;  /* 0x00000005ff057290 */ /* 0x000fe40008ffe4ff */
[----:B------:R-:W-:-:S12]  /*01d0*/  UIADD3.X UR7, UPT, UPT, URZ, UR7, URZ, UP0, !UPT ;  /* 0x00000007ff077290 */ /* 0x000fd800087fe4ff */
.L_x_6:
[----:B------:R-:W-:Y:S01]  /*01e0*/  MOV R6, UR4 ;  /* 0x0000000400067c02 */ /* 0x000fe20008000f00 */
[----:B------:R-:W-:Y:S01]  /*01f0*/  IMAD.U32 R7, RZ, RZ, UR5 ;  /* 0x00000005ff077e24 */ /* 0x000fe2000f8e00ff */
[----:B------:R-:W-:Y:S01]  /*0200*/  CS2R R10, SRZ ;  /* 0x00000000000a7805 */ /* 0x000fe2000001ff00 */
[----:B------:R-:W-:Y:S02]  /*0210*/  IMAD.MOV.U32 R21, RZ, RZ, RZ ;  /* 0x000000ffff157224 */ /* 0x000fe400078e00ff */
[----:B------:R-:W-:-:S04]  /*0220*/  IMAD.WIDE.U32 R6, R19, 0x800, R6 ;  /* 0x0000080013067825 */ /* 0x000fc800078e0006 */
[----:B------:R-:W-:Y:S01]  /*0230*/  IMAD.MOV.U32 R22, RZ, RZ, R6 ;  /* 0x000000ffff167224 */ /* 0x000fe200078e0006 */
[----:B------:R-:W-:Y:S01]  /*0240*/  MOV R23, R7 ;  /* 0x0000000700177202 */ /* 0x000fe20000000f00 */
[----:B------:R-:W-:Y:S02]  /*0250*/  IMAD.U32 R12, RZ, RZ, UR6 ;  /* 0x00000006ff0c7e24 */ /* 0x000fe4000f8e00ff */
[----:B------:R-:W-:-:S07]  /*0260*/  IMAD.U32 R13, RZ, RZ, UR7 ;  /* 0x00000007ff0d7e24 */ /* 0x000fce000f8e00ff */
.L_x_1:
[----:B------:R-:W-:Y:S01]  /*0270*/  IMAD.MOV.U32 R8, RZ, RZ, R22 ;  /* 0x000000ffff087224 */ /* 0x000fe200078e0016 */
[----:B------:R-:W-:Y:S01]  /*0280*/  MOV R9, R23 ;  /* 0x0000001700097202 */ /* 0x000fe20000000f00 */
[----:B------:R-:W-:Y:S02]  /*0290*/  IMAD.MOV.U32 R6, RZ, RZ, R12 ;  /* 0x000000ffff067224 */ /* 0x000fe400078e000c */
[----:B------:R-:W-:Y:S02]  /*02a0*/  IMAD.MOV.U32 R7, RZ, RZ, R13 ;  /* 0x000000ffff077224 */ /* 0x000fe400078e000d */
[----:B------:R-:W2:Y:S04]  /*02b0*/  LDG.E.64.CONSTANT R22, desc[UR8][R8.64+-0x40] ;  /* 0xffffc00808167981 */ /* 0x000ea8000c1e9b00 */
[----:B------:R-:W2:Y:S04]  /*02c0*/  LDG.E.64.CONSTANT R12, desc[UR8][R6.64+-0x40] ;  /* 0xffffc008060c7981 */ /* 0x000ea8000c1e9b00 */
[----:B------:R-:W3:Y:S04]  /*02d0*/  LDG.E.64.CONSTANT R14, desc[UR8][R6.64+-0x38] ;  /* 0xffffc808060e7981 */ /* 0x000ee8000c1e9b00 */
[----:B------:R-:W3:Y:S01]  /*02e0*/  LDG.E.64.CONSTANT R16, desc[UR8][R8.64+-0x38] ;  /* 0xffffc80808107981 */ /* 0x000ee2000c1e9b00 */
[----:B--2---:R-:W-:-:S03]  /*02f0*/  DFMA R22, R12, R22, R10 ;  /* 0x000000160c16722b */ /* 0x004fc6000000000a */
[----:B------:R-:W2:Y:S04]  /*0300*/  LDG.E.64.CONSTANT R10, desc[UR8][R6.64+-0x30] ;  /* 0xffffd008060a7981 */ /* 0x000ea8000c1e9b00 */
[----:B------:R-:W2:Y:S01]  /*0310*/  LDG.E.64.CONSTANT R12, desc[UR8][R8.64+-0x30] ;  /* 0xffffd008080c7981 */ /* 0x000ea2000c1e9b00 */
[----:B---3--:R-:W-:-:S03]  /*0320*/  DFMA R22, R14, R16, R22 ;  /* 0x000000100e16722b */ /* 0x008fc60000000016 */
        /* <DEDUP_REMOVED lines=32> */
[----:B------:R-:W-:Y:S01]  /*0530*/  VIADD R21, R21, 0x10 ;  /* 0x0000001015157836 */ /* 0x000fe20000000000 */
[----:B--2---:R-:W-:Y:S02]  /*0540*/  DFMA R22, R10, R12, R22 ;  /* 0x0000000c0a16722b */ /* 0x004fe40000000016 */
[----:B------:R-:W2:Y:S04]  /*0550*/  LDG.E.64.CONSTANT R10, desc[UR8][R6.64+0x30] ;  /* 0x00003008060a7981 */ /* 0x000ea8000c1e9b00 */
[----:B------:R-:W2:Y:S02]  /*0560*/  LDG.E.64.CONSTANT R12, desc[UR8][R8.64+0x30] ;  /* 0x00003008080c7981 */ /* 0x000ea4000c1e9b00 */
[----:B---3--:R-:W-:-:S02]  /*0570*/  DFMA R22, R14, R16, R22 ;  /* 0x000000100e16722b */ /* 0x008fc40000000016 */
[----:B------:R-:W3:Y:S04]  /*0580*/  LDG.E.64.CONSTANT R14, desc[UR8][R6.64+0x38] ;  /* 0x00003808060e7981 */ /* 0x000ee8000c1e9b00 */
[----:B------:R-:W3:Y:S01]  /*0590*/  LDG.E.64.CONSTANT R16, desc[UR8][R8.64+0x38] ;  /* 0x0000380808107981 */ /* 0x000ee2000c1e9b00 */
[----:B------:R-:W-:Y:S01]  /*05a0*/  ISETP.NE.AND P0, PT, R21, 0x100, PT ;  /* 0x000001001500780c */ /* 0x000fe20003f05270 */
[----:B--2---:R-:W-:Y:S01]  /*05b0*/  DFMA R10, R10, R12, R22 ;  /* 0x0000000c0a0a722b */ /* 0x004fe20000000016 */
[----:B------:R-:W-:Y:S02]  /*05c0*/  IADD3 R22, P2, PT, R8, 0x80, RZ ;  /* 0x0000008008167810 */ /* 0x000fe40007f5e0ff */
[----:B------:R-:W-:-:S05]  /*05d0*/  IADD3 R12, P1, PT, R6, 0x80, RZ ;  /* 0x00000080060c7810 */ /* 0x000fca0007f3e0ff */
[----:B---3--:R-:W-:Y:S01]  /*05e0*/  DFMA R10, R14, R16, R10 ;  /* 0x000000100e0a722b */ /* 0x008fe2000000000a */
[----:B------:R-:W-:Y:S01]  /*05f0*/  IADD3.X R13, PT, PT, RZ, R7, RZ, P1, !PT ;  /* 0x00000007ff0d7210 */ /* 0x000fe20000ffe4ff */
[----:B------:R-:W-:Y:S02]  /*0600*/  IMAD.X R23, RZ, RZ, R9, P2 ;  /* 0x000000ffff177224 */ /* 0x000fe400010e0609 */
[----:B------:R-:W-:Y:S07]  /*0610*/  @P0 BRA `(.L_x_1) ;  /* 0xfffffffc00140947 */ /* 0x000fee000383ffff */
[----:B------:R-:W0:Y:S02]  /*0620*/  LDC.64 R6, c[0x0][0x388] ;  /* 0x0000e200ff067b82 */ /* 0x000e240000000a00 */
[----:B0-----:R-:W-:-:S06]  /*0630*/  IMAD.WIDE.U32 R6, R19, 0x8, R6 ;  /* 0x0000000813067825 */ /* 0x001fcc00078e0006 */
[----:B------:R-:W2:Y:S01]  /*0640*/  LDG.E.64.CONSTANT R6, desc[UR8][R6.64] ;  /* 0x0000000806067981 */ /* 0x000ea2000c1e9b00 */
[----:B------:R-:W-:Y:S01]  /*0650*/  IMAD.MOV.U32 R8, RZ, RZ, 0x652b82fe ;  /* 0x652b82feff087424 */ /* 0x000fe200078e00ff */
[----:B------:R-:W-:Y:S01]  /*0660*/  UMOV UR10, 0xfefa39ef ;  /* 0xfefa39ef000a7882 */ /* 0x000fe20000000000 */
[----:B------:R-:W-:Y:S01]  /*0670*/  IMAD.MOV.U32 R9, RZ, RZ, 0x3ff71547 ;  /* 0x3ff71547ff097424 */ /* 0x000fe200078e00ff */
[----:B------:R-:W-:Y:S01]  /*0680*/  UMOV UR11, 0x3fe62e42 ;  /* 0x3fe62e42000b7882 */ /* 0x000fe20000000000 */
[----:B------:R-:W-:Y:S01]  /*0690*/  BSSY.RECONVERGENT B1, `(.L_x_2) ;  /* 0x0000037000017945 */ /* 0x000fe20003800200 */
[----:B--2---:R-:W-:-:S08]  /*06a0*/  DMUL R10, R10, R6 ;  /* 0x000000060a0a7228 */ /* 0x004fd00000000000 */
[----:B------:R-:W-:Y:S02]  /*06b0*/  DFMA R8, R10, R8, 6.75539944105574400000e+15 ;  /* 0x433800000a08742b */ /* 0x000fe40000000008 */
[----:B------:R-:W-:-:S06]  /*06c0*/  FSETP.GEU.AND P0, PT, |R11|, 4.1917929649353027344, PT ;  /* 0x4086232b0b00780b */ /* 0x000fcc0003f0e200 */
[----:B------:R-:W-:-:S08]  /*06d0*/  DADD R12, R8, -6.75539944105574400000e+15 ;  /* 0xc3380000080c7429 */ /* 0x000fd00000000000 */
[----:B------:R-:W-:Y:S01]  /*06e0*/  DFMA R14, R12, -UR10, R10 ;  /* 0x8000000a0c0e7c2b */ /* 0x000fe2000800000a */
[----:B------:R-:W-:Y:S01]  /*06f0*/  UMOV UR10, 0x3b39803f ;  /* 0x3b39803f000a7882 */ /* 0x000fe20000000000 */
[----:B------:R-:W-:-:S06]  /*0700*/  UMOV UR11, 0x3c7abc9e ;  /* 0x3c7abc9e000b7882 */ /* 0x000fcc0000000000 */
[----:B------:R-:W-:Y:S01]  /*0710*/  DFMA R12, R12, -UR10, R14 ;  /* 0x8000000a0c0c7c2b */ /* 0x000fe2000800000e */
[----:B------:R-:W-:Y:S01]  /*0720*/  UMOV UR10, 0x69ce2bdf ;  /* 0x69ce2bdf000a7882 */ /* 0x000fe20000000000 */
[----:B------:R-:W-:Y:S01]  /*0730*/  MOV R14, 0xfca213ea ;  /* 0xfca213ea000e7802 */ /* 0x000fe20000000f00 */
[----:B------:R-:W-:Y:S01]  /*0740*/  IMAD.MOV.U32 R15, RZ, RZ, 0x3e928af3 ;  /* 0x3e928af3ff0f7424 */ /* 0x000fe200078e00ff */
[----:B------:R-:W-:-:S05]  /*0750*/  UMOV UR11, 0x3e5ade15 ;  /* 0x3e5ade15000b7882 */ /* 0x000fca0000000000 */
[----:B------:R-:W-:Y:S01]  /*0760*/  DFMA R14, R12, UR10, R14 ;  /* 0x0000000a0c0e7c2b */ /* 0x000fe2000800000e */
[----:B------:R-:W-:Y:S01]  /*0770*/  UMOV UR10, 0x62401315 ;  /* 0x62401315000a7882 */ /* 0x000fe20000000000 */
[----:B------:R-:W-:-:S06]  /*0780*/  UMOV UR11, 0x3ec71dee ;  /* 0x3ec71dee000b7882 */ /* 0x000fcc0000000000 */
[----:B------:R-:W-:Y:S01]  /*0790*/  DFMA R14, R12, R14, UR10 ;  /* 0x0000000a0c0e7e2b */ /* 0x000fe2000800000e */
        /* <DEDUP_REMOVED lines=20> */
[----:B------:R-:W-:-:S08]  /*08e0*/  DFMA R14, R12, R14, UR10 ;  /* 0x0000000a0c0e7e2b */ /* 0x000fd0000800000e */
[----:B------:R-:W-:-:S08]  /*08f0*/  DFMA R14, R12, R14, 1 ;  /* 0x3ff000000c0e742b */ /* 0x000fd0000000000e */
[----:B------:R-:W-:-:S10]  /*0900*/  DFMA R14, R12, R14, 1 ;  /* 0x3ff000000c0e742b */ /* 0x000fd4000000000e */
[----:B------:R-:W-:Y:S02]  /*0910*/  IMAD R13, R8, 0x100000, R15 ;  /* 0x00100000080d7824 */ /* 0x000fe400078e020f */
[----:B------:R-:W-:Y:S01]  /*0920*/  IMAD.MOV.U32 R12, RZ, RZ, R14 ;  /* 0x000000ffff0c7224 */ /* 0x000fe200078e000e */
[----:B------:R-:W-:Y:S06]  /*0930*/  @!P0 BRA `(.L_x_3) ;  /* 0x0000000000308947 */ /* 0x000fec0003800000 */
[----:B------:R-:W-:Y:S01]  /*0940*/  FSETP.GEU.AND P1, PT, |R11|, 4.2275390625, PT ;  /* 0x408748000b00780b */ /* 0x000fe20003f2e200 */
[C---:B------:R-:W-:Y:S02]  /*0950*/  DADD R12, R10.reuse, +INF ;  /* 0x7ff000000a0c7429 */ /* 0x040fe40000000000 */
[----:B------:R-:W-:-:S08]  /*0960*/  DSETP.GEU.AND P0, PT, R10, RZ, PT ;  /* 0x000000ff0a00722a */ /* 0x000fd00003f0e000 */
[----:B------:R-:W-:Y:S02]  /*0970*/  FSEL R12, R12, RZ, P0 ;  /* 0x000000ff0c0c7208 */ /* 0x000fe40000000000 */
[----:B------:R-:W-:Y:S02]  /*0980*/  @!P1 LEA.HI R9, R8, R8, RZ, 0x1 ;  /* 0x0000000808099211 */ /* 0x000fe400078f08ff */
[----:B------:R-:W-:Y:S02]  /*0990*/  FSEL R13, R13, RZ, P0 ;  /* 0x000000ff0d0d7208 */ /* 0x000fe40000000000 */
[----:B------:R-:W-:-:S04]  /*09a0*/  @!P1 SHF.R.S32.HI R9, RZ, 0x1, R9 ;  /* 0x00000001ff099819 */ /* 0x000fc80000011409 */
[----:B------:R-:W-:Y:S01]  /*09b0*/  @!P1 IADD3 R8, PT, PT, R8, -R9, RZ ;  /* 0x8000000908089210 */ /* 0x000fe20007ffe0ff */
[----:B------:R-:W-:-:S03]  /*09c0*/  @!P1 IMAD R15, R9, 0x100000, R15 ;  /* 0x00100000090f9824 */ /* 0x000fc600078e020f */
[----:B------:R-:W-:Y:S01]  /*09d0*/  @!P1 LEA R9, R8, 0x3ff00000, 0x14 ;  /* 0x3ff0000008099811 */ /* 0x000fe200078ea0ff */
[----:B------:R-:W-:-:S06]  /*09e0*/  @!P1 IMAD.MOV.U32 R8, RZ, RZ, RZ ;  /* 0x000000ffff089224 */ /* 0x000fcc00078e00ff */
[----:B------:R-:W-:-:S11]  /*09f0*/  @!P1 DMUL R12, R14, R8 ;  /* 0x000000080e0c9228 */ /* 0x000fd60000000000 */
.L_x_3:
[----:B------:R-:W-:Y:S05]  /*0a00*/  BSYNC.RECONVERGENT B1 ;  /* 0x0000000000017941 */ /* 0x000fea0003800200 */
.L_x_2:
[----:B------:R-:W-:Y:S01]  /*0a10*/  DADD R8, R12, 1 ;  /* 0x3ff000000c087429 */ /* 0x000fe20000000000 */
[----:B------:R-:W-:Y:S05]  /*0a20*/  BSSY.RECONVERGENT B1, `(.L_x_4) ;  /* 0x000000e000017945 */ /* 0x000fea0003800200 */
[----:B------:R-:W0:Y:S04]  /*0a30*/  MUFU.RCP64H R11, R9 ;  /* 0x00000009000b7308 */ /* 0x000e280000001800 */
[----:B------:R-:W-:-:S05]  /*0a40*/  VIADD R10, R9, 0x300402 ;  /* 0x00300402090a7836 */ /* 0x000fca0000000000 */
[----:B------:R-:W-:Y:S01]  /*0a50*/  FSETP.GEU.AND P0, PT, |R10|, 5.8789094863358348022e-39, PT ;  /* 0x004004020a00780b */ /* 0x000fe20003f0e200 */
[----:B0-----:R-:W-:-:S08]  /*0a60*/  DFMA R12, -R8, R10, 1 ;  /* 0x3ff00000080c742b */ /* 0x001fd0000000010a */
[----:B------:R-:W-:-:S08]  /*0a70*/  DFMA R12, R12, R12, R12 ;  /* 0x0000000c0c0c722b */ /* 0x000fd0000000000c */
[----:B------:R-:W-:-:S08]  /*0a80*/  DFMA R12, R10, R12, R10 ;  /* 0x0000000c0a0c722b */ /* 0x000fd0000000000a */
[----:B------:R-:W-:-:S08]  /*0a90*/  DFMA R14, -R8, R12, 1 ;  /* 0x3ff00000080e742b */ /* 0x000fd0000000010c */
[----:B------:R-:W-:Y:S01]  /*0aa0*/  DFMA R12, R12, R14, R12 ;  /* 0x0000000e0c0c722b */ /* 0x000fe2000000000c */
[----:B------:R-:W-:Y:S10]  /*0ab0*/  @P0 BRA `(.L_x_5) ;  /* 0x0000000000100947 */ /* 0x000ff40003800000 */
[----:B------:R-:W-:-:S04]  /*0ac0*/  LOP3.LUT R10, R9, 0x7fffffff, RZ, 0xc0, !PT ;  /* 0x7fffffff090a7812 */ /* 0x000fc800078ec0ff */
[----:B------:R-:W-:Y:S02]  /*0ad0*/  IADD3 R14, PT, PT, R10, -0x100000, RZ ;  /* 0xfff000000a0e7810 */ /* 0x000fe40007ffe0ff */
[----:B------:R-:W-:-:S07]  /*0ae0*/  MOV R10, 0xb00 ;  /* 0x00000b00000a7802 */ /* 0x000fce0000000f00 */
[----:B-----5:R-:W-:Y:S05]  /*0af0*/  CALL.REL.NOINC `($__internal_0_$__cuda_sm20_dblrcp_rn_slowpath_v3) ;  /* 0x00000000008c7944 */ /* 0x020fea0003c00000 */
.L_x_5:
[----:B------:R-:W-:Y:S05]  /*0b00*/  BSYNC.RECONVERGENT B1 ;  /* 0x0000000000017941 */ /* 0x000fea0003800200 */
.L_x_4:
[----:B------:R-:W0:Y:S01]  /*0b10*/  LDC.64 R8, c[0x0][0x380] ;  /* 0x0000e000ff087b82 */ /* 0x000e220000000a00 */
[----:B------:R-:W-:-:S04]  /*0b20*/  IMAD R11, R19, 0x100, R20 ;  /* 0x00000100130b7824 */ /* 0x000fc800078e0214 */
[----:B0-----:R-:W-:-:S06]  /*0b30*/  IMAD.WIDE.U32 R8, R11, 0x8, R8 ;  /* 0x000000080b087825 */ /* 0x001fcc00078e0008 */
[----:B------:R-:W2:Y:S01]  /*0b40*/  LDG.E.64.CONSTANT R8, desc[UR8][R8.64] ;  /* 0x0000000808087981 */ /* 0x000ea2000c1e9b00 */
[----:B------:R-:W-:Y:S01]  /*0b50*/  DMUL R12, R6, R12 ;  /* 0x0000000c060c7228 */ /* 0x000fe20000000000 */
[C---:B------:R-:W-:Y:S01]  /*0b60*/  ISETP.GE.U32.AND P0, PT, R19.reuse, 0xfe0, PT ;  /* 0x00000fe01300780c */ /* 0x040fe20003f06070 */
[----:B------:R-:W-:-:S06]  /*0b70*/  VIADD R19, R19, 0x20 ;  /* 0x0000002013137836 */ /* 0x000fcc0000000000 */
[----:B--2--5:R-:W-:-:S08]  /*0b80*/  DFMA R12, R12, -R8, R2 ;  /* 0x800000080c0c722b */ /* 0x024fd00000000002 */
[----:B------:R-:W-:Y:S01]  /*0b90*/  DADD R4, R12, R4 ;  /* 0x000000000c047229 */ /* 0x000fe20000000004 */
[----:B------:R-:W-:Y:S10]  /*0ba0*/  @!P0 BRA `(.L_x_6) ;  /* 0xfffffff4008c8947 */ /* 0x000ff4000383ffff */
[----:B------:R-:W-:Y:S05]  /*0bb0*/  BSYNC.RECONVERGENT B0 ;  /* 0x0000000000007941 */ /* 0x000fea0003800200 */
.L_x_0:
[----:B------:R-:W-:Y:S01]  /*0bc0*/  SHFL.BFLY PT, R3, R5, 0x10, 0x1f ;  /* 0x0e001f0005037f89 */ /* 0x000fe200000e0000 */
[----:B------:R-:W-:Y:S01]  /*0bd0*/  ISETP.NE.AND P0, PT, R18, RZ, PT ;  /* 0x000000ff1200720c */ /* 0x000fe20003f05270 */
[----:B------:R-:W-:Y:S02]  /*0be0*/  NOP ;  /* 0x0000000000007918 */ /* 0x000fe40000000000 */
[----:B------:R-:W0:Y:S01]  /*0bf0*/  SHFL.BFLY PT, R2, R4, 0x10, 0x1f ;  /* 0x0e001f0004027f89 */ /* 0x000e2200000e0000 */
[----:B------:R-:W-:Y:S01]  /*0c00*/  NOP ;  /* 0x0000000000007918 */ /* 0x000fe20000000000 */
[----:B0-----:R-:W-:-:S07]  /*0c10*/  DADD R2, R4, R2 ;  /* 0x0000000004027229 */ /* 0x001fce0000000002 */
[----:B------:R-:W-:Y:S04]  /*0c20*/  SHFL.BFLY PT, R7, R3, 0x8, 0x1f ;  /* 0x0d001f0003077f89 */ /* 0x000fe800000e0000 */
[----:B------:R-:W0:Y:S02]  /*0c30*/  SHFL.BFLY PT, R6, R2, 0x8, 0x1f ;  /* 0x0d001f0002067f89 */ /* 0x000e2400000e0000 */
[----:B0-----:R-:W-:-:S07]  /*0c40*/  DADD R6, R2, R6 ;  /* 0x0000000002067229 */ /* 0x001fce0000000006 */
[----:B------:R-:W-:Y:S04]  /*0c50*/  SHFL.BFLY PT, R9, R7, 0x4, 0x1f ;  /* 0x0c801f0007097f89 */ /* 0x000fe800000e0000 */
[----:B------:R-:W0:Y:S02]  /*0c60*/  SHFL.BFLY PT, R8, R6, 0x4, 0x1f ;  /* 0x0c801f0006087f89 */ /* 0x000e2400000e0000 */
[----:B0-----:R-:W-:-:S07]  /*0c70*/  DADD R8, R6, R8 ;  /* 0x0000000006087229 */ /* 0x001fce0000000008 */
[----:B------:R-:W-:Y:S04]  /*0c80*/  SHFL.BFLY PT, R11, R9, 0x2, 0x1f ;  /* 0x0c401f00090b7f89 */ /* 0x000fe800000e0000 */
[----:B------:R-:W0:Y:S02]  /*0c90*/  SHFL.BFLY PT, R10, R8, 0x2, 0x1f ;  /* 0x0c401f00080a7f89 */ /* 0x000e2400000e0000 */
[----:B0-----:R-:W-:-:S07]  /*0ca0*/  DADD R10, R8, R10 ;  /* 0x00000000080a7229 */ /* 0x001fce000000000a */
[----:B------:R0:W1:Y:S04]  /*0cb0*/  SHFL.BFLY PT, R3, R11, 0x1, 0x1f ;  /* 0x0c201f000b037f89 */ /* 0x00006800000e0000 */
[----:B------:R0:W2:Y:S01]  /*0cc0*/  SHFL.BFLY PT, R2, R10, 0x1, 0x1f ;  /* 0x0c201f000a027f89 */ /* 0x0000a200000e0000 */
[----:B------:R-:W-:Y:S05]  /*0cd0*/  @P0 EXIT ;  /* 0x000000000000094d */ /* 0x000fea0003800000 */
[----:B------:R-:W3:Y:S01]  /*0ce0*/  LDC.64 R4, c[0x0][0x398] ;  /* 0x0000e600ff047b82 */ /* 0x000ee20000000a00 */
[----:B012---:R-:W-:Y:S01]  /*0cf0*/  DADD R10, R10, R2 ;  /* 0x000000000a0a7229 */ /* 0x007fe20000000002 */
[----:B---3--:R-:W-:-:S06]  /*0d00*/  IMAD.WIDE R2, R0, 0x8, R4 ;  /* 0x0000000800027825 */ /* 0x008fcc00078e0204 */
[----:B------:R-:W-:Y:S01]  /*0d10*/  STG.E.64 desc[UR8][R2.64], R10 ;  /* 0x0000000a02007986 */ /* 0x000fe2000c101b08 */
[----:B------:R-:W-:Y:S05]  /*0d20*/  EXIT ;  /* 0x000000000000794d */ /* 0x000fea0003800000 */
        .weak           $__internal_0_$__cuda_sm20_dblrcp_rn_slowpath_v3
        .type           $__internal_0_$__cuda_sm20_dblrcp_rn_slowpath_v3,@function
        .size           $__internal_0_$__cuda_sm20_dblrcp_rn_slowpath_v3,(.L_x_12 - $__internal_0_$__cuda_sm20_dblrcp_rn_slowpath_v3)
$__internal_0_$__cuda_sm20_dblrcp_rn_slowpath_v3:
[----:B------:R-:W-:Y:S01]  /*0d30*/  DSETP.GTU.AND P0, PT, |R8|, +INF , PT ;  /* 0x7ff000000800742a */ /* 0x000fe20003f0c200 */
[----:B------:R-:W-:-:S13]  /*0d40*/  BSSY.RECONVERGENT B2, `(.L_x_7) ;  /* 0x0000023000027945 */ /* 0x000fda0003800200 */
[----:B------:R-:W-:Y:S05]  /*0d50*/  @P0 BRA `(.L_x_8) ;  /* 0x00000000007c0947 */ /* 0x000fea0003800000 */
[----:B------:R-:W-:-:S05]  /*0d60*/  LOP3.LUT R11, R9, 0x7fffffff, RZ, 0xc0, !PT ;  /* 0x7fffffff090b7812 */ /* 0x000fca00078ec0ff */
[----:B------:R-:W-:-:S05]  /*0d70*/  VIADD R12, R11, 0xffffffff ;  /* 0xffffffff0b0c7836 */ /* 0x000fca0000000000 */
[----:B------:R-:W-:-:S13]  /*0d80*/  ISETP.GE.U32.AND P0, PT, R12, 0x7fefffff, PT ;  /* 0x7fefffff0c00780c */ /* 0x000fda0003f06070 */
[----:B------:R-:W-:Y:S02]  /*0d90*/  @P0 LOP3.LUT R13, R9, 0x7ff00000, RZ, 0x3c, !PT ;  /* 0x7ff00000090d0812 */ /* 0x000fe400078e3cff */
[----:B------:R-:W-:Y:S01]  /*0da0*/  @P0 MOV R12, RZ ;  /* 0x000000ff000c0202 */ /* 0x000fe20000000f00 */
[----:B------:R-:W-:Y:S06]  /*0db0*/  @P0 BRA `(.L_x_9) ;  /* 0x00000000006c0947 */ /* 0x000fec0003800000 */
[----:B------:R-:W-:-:S13]  /*0dc0*/  ISETP.GE.U32.AND P0, PT, R11, 0x1000001, PT ;  /* 0x010000010b00780c */ /* 0x000fda0003f06070 */
[----:B------:R-:W-:Y:S05]  /*0dd0*/  @!P0 BRA `(.L_x_10) ;  /* 0x0000000000348947 */ /* 0x000fea0003800000 */
[----:B------:R-:W-:Y:S02]  /*0de0*/  VIADD R13, R9, 0xc0200000 ;  /* 0xc0200000090d7836 */ /* 0x000fe40000000000 */
[----:B------:R-:W-:Y:S02]  /*0df0*/  IMAD.MOV.U32 R12, RZ, RZ, R8 ;  /* 0x000000ffff0c7224 */ /* 0x000fe400078e0008 */
[----:B------:R-:W0:Y:S04]  /*0e00*/  MUFU.RCP64H R15, R13 ;  /* 0x0000000d000f7308 */ /* 0x000e280000001800 */
[----:B0-----:R-:W-:-:S08]  /*0e10*/  DFMA R16, -R12, R14, 1 ;  /* 0x3ff000000c10742b */ /* 0x001fd0000000010e */
[----:B------:R-:W-:-:S08]  /*0e20*/  DFMA R16, R16, R16, R16 ;  /* 0x000000101010722b */ /* 0x000fd00000000010 */
[----:B------:R-:W-:-:S08]  /*0e30*/  DFMA R16, R14, R16, R14 ;  /* 0x000000100e10722b */ /* 0x000fd0000000000e */
[----:B------:R-:W-:-:S08]  /*0e40*/  DFMA R14, -R12, R16, 1 ;  /* 0x3ff000000c0e742b */ /* 0x000fd00000000110 */
[----:B------:R-:W-:-:S08]  /*0e50*/  DFMA R14, R16, R14, R16 ;  /* 0x0000000e100e722b */ /* 0x000fd00000000010 */
[----:B------:R-:W-:-:S08]  /*0e60*/  DMUL R14, R14, 2.2250738585072013831e-308 ;  /* 0x001000000e0e7828 */ /* 0x000fd00000000000 */
[----:B------:R-:W-:-:S08]  /*0e70*/  DFMA R8, -R8, R14, 1 ;  /* 0x3ff000000808742b */ /* 0x000fd0000000010e */
[----:B------:R-:W-:-:S08]  /*0e80*/  DFMA R8, R8, R8, R8 ;  /* 0x000000080808722b */ /* 0x000fd00000000008 */
[----:B------:R-:W-:Y:S01]  /*0e90*/  DFMA R12, R14, R8, R14 ;  /* 0x000000080e0c722b */ /* 0x000fe2000000000e */
[----:B------:R-:W-:Y:S10]  /*0ea0*/  BRA `(.L_x_9) ;  /* 0x0000000000307947 */ /* 0x000ff40003800000 */
.L_x_10:
[----:B------:R-:W-:Y:S01]  /*0eb0*/  DMUL R8, R8, 8.11296384146066816958e+31 ;  /* 0x4690000008087828 */ /* 0x000fe20000000000 */
[----:B------:R-:W-:-:S05]  /*0ec0*/  IMAD.MOV.U32 R12, RZ, RZ, R14 ;  /* 0x000000ffff0c7224 */ /* 0x000fca00078e000e */
[----:B------:R-:W0:Y:S02]  /*0ed0*/  MUFU.RCP64H R13, R9 ;  /* 0x00000009000d7308 */ /* 0x000e240000001800 */
[----:B0-----:R-:W-:-:S08]  /*0ee0*/  DFMA R14, -R8, R12, 1 ;  /* 0x3ff00000080e742b */ /* 0x001fd0000000010c */
[----:B------:R-:W-:-:S08]  /*0ef0*/  DFMA R14, R14, R14, R14 ;  /* 0x0000000e0e0e722b */ /* 0x000fd0000000000e */
[----:B------:R-:W-:-:S08]  /*0f00*/  DFMA R14, R12, R14, R12 ;  /* 0x0000000e0c0e722b */ /* 0x000fd0000000000c */
[----:B------:R-:W-:-:S08]  /*0f10*/  DFMA R12, -R8, R14, 1 ;  /* 0x3ff00000080c742b */ /* 0x000fd0000000010e */
[----:B------:R-:W-:-:S08]  /*0f20*/  DFMA R12, R14, R12, R14 ;  /* 0x0000000c0e0c722b */ /* 0x000fd0000000000e */
[----:B------:R-:W-:Y:S01]  /*0f30*/  DMUL R12, R12, 8.11296384146066816958e+31 ;  /* 0x469000000c0c7828 */ /* 0x000fe20000000000 */
[----:B------:R-:W-:Y:S10]  /*0f40*/  BRA `(.L_x_9) ;  /* 0x0000000000087947 */ /* 0x000ff40003800000 */
.L_x_8:
[----:B------:R-:W-:Y:S02]  /*0f50*/  LOP3.LUT R13, R9, 0x80000, RZ, 0xfc, !PT ;  /* 0x00080000090d7812 */ /* 0x000fe400078efcff */
[----:B------:R-:W-:-:S07]  /*0f60*/  MOV R12, R8 ;  /* 0x00000008000c7202 */ /* 0x000fce0000000f00 */
.L_x_9:
[----:B------:R-:W-:Y:S05]  /*0f70*/  BSYNC.RECONVERGENT B2 ;  /* 0x0000000000027941 */ /* 0x000fea0003800200 */
.L_x_7:
[----:B------:R-:W-:-:S04]  /*0f80*/  IMAD.MOV.U32 R11, RZ, RZ, 0x0 ;  /* 0x00000000ff0b7424 */ /* 0x000fc800078e00ff */
[----:B------:R-:W-:Y:S05]  /*0f90*/  RET.REL.NODEC R10 `(_Z10zCalculatePKdS0_S0_PdPKji) ;  /* 0xfffffff00a187950 */ /* 0x000fea0003c3ffff */
.L_x_11:
[----:B------:R-:W-:-:S00]  /*0fa0*/  BRA `(.L_x_11) ;  /* 0xfffffffc00fc7947 */ /* 0x000fc0000383ffff */
[----:B------:R-:W-:-:S00]  /*0fb0*/  NOP ;  /* 0x0000000000007918 */ /* 0x000fc00000000000 */
        /* <DEDUP_REMOVED lines=12> */
.L_x_12:


//--------------------- .nv.global.init           --------------------------
	.section	.nv.global.init,"aw",@progbits
	.align	4
.nv.global.init:
	.type		mrg32k3aM1SubSeq,@object
	.size		mrg32k3aM1SubSeq,(mrg32k3aM2SubSeq - mrg32k3aM1SubSeq)
mrg32k3aM1SubSeq:
        /*0000*/ 	.byte	0x0b, 0xcc, 0xee, 0x04, 0x73, 0x29, 0x8b, 0x6f, 0xf6, 0x53, 0x03, 0xf6, 0x23, 0xf6, 0xea, 0xda
        /* <DEDUP_REMOVED lines=125> */
	.type		mrg32k3aM2SubSeq,@object
	.size		mrg32k3aM2SubSeq,(mrg32k3aM1 - mrg32k3aM2SubSeq)
mrg32k3aM2SubSeq:
        /* <DEDUP_REMOVED lines=126> */
	.type		mrg32k3aM1,@object
	.size		mrg32k3aM1,(mrg32k3aM1Seq - mrg32k3aM1)
mrg32k3aM1:
        /* <DEDUP_REMOVED lines=144> */
	.type		mrg32k3aM1Seq,@object
	.size		mrg32k3aM1Seq,(mrg32k3aM2 - mrg32k3aM1Seq)
mrg32k3aM1Seq:
        /* <DEDUP_REMOVED lines=144> */
	.type		mrg32k3aM2,@object
	.size		mrg32k3aM2,(mrg32k3aM2Seq - mrg32k3aM2)
mrg32k3aM2:
        /* <DEDUP_REMOVED lines=144> */
	.type		mrg32k3aM2Seq,@object
	.size		mrg32k3aM2Seq,(precalc_xorwow_matrix - mrg32k3aM2Seq)
mrg32k3aM2Seq:
        /* <DEDUP_REMOVED lines=144> */
	.type		precalc_xorwow_matrix,@object
	.size		precalc_xorwow_matrix,(precalc_xorwow_offset_matrix - precalc_xorwow_matrix)
precalc_xorwow_matrix:
        /* <DEDUP_REMOVED lines=6400> */
	.type		precalc_xorwow_offset_matrix,@object
	.size		precalc_xorwow_offset_matrix,(.L_1 - precalc_xorwow_offset_matrix)
precalc_xorwow_offset_matrix:
        /* <DEDUP_REMOVED lines=6400> */
.L_1:


//--------------------- .nv.shared.reserved.0     --------------------------
	.section	.nv.shared.reserved.0,"aw",@nobits
	.weak		__nv_reservedSMEM_offset_0_alias
	.size		__nv_reservedSMEM_offset_0_alias, 0, 64
	.other		__nv_reservedSMEM_offset_0_alias,@"STO_CUDA_RESERVED_SHARED STV_DEFAULT"
__nv_reservedSMEM_offset_0_alias:
	.zero		0
	.zero		64


//--------------------- .nv.constant0._Z10zCalculatePKdS0_S0_PdPKji --------------------------
	.section	.nv.constant0._Z10zCalculatePKdS0_S0_PdPKji,"a",@progbits
	.sectionflags	@""
	.align	4
.nv.constant0._Z10zCalculatePKdS0_S0_PdPKji:
	.zero		940


//--------------------- SYMBOLS --------------------------

	.type		.nv.reservedSmem.offset0,@object
	.size		.nv.reservedSmem.offset0,0x4
